	.headerflags	@"EF_CUDA_TEXMODE_UNIFIED EF_CUDA_64BIT_ADDRESS EF_CUDA_ACCELERATORS EF_CUDA_SM90 EF_CUDA_VIRTUAL_SM(EF_CUDA_SM90)"
	.elftype	@"ET_EXEC"


//--------------------- .nv.info                  --------------------------
	.section	.nv.info,"",@"SHT_CUDA_INFO"
	.align	4


	//----- nvinfo : EIATTR_REGCOUNT
	.align		4
        /*0000*/ 	.byte	0x04, 0x2f
        /*0002*/ 	.short	(.L_1 - .L_0)
	.align		4
.L_0:
        /*0004*/ 	.word	index@(triton_poi_fused_reflection_pad2d_relu_3)
        /*0008*/ 	.word	0x0000000c


	//----- nvinfo : EIATTR_MIN_STACK_SIZE
	.align		4
.L_1:
        /*000c*/ 	.byte	0x04, 0x12
        /*000e*/ 	.short	(.L_3 - .L_2)
	.align		4
.L_2:
        /*0010*/ 	.word	index@(triton_poi_fused_reflection_pad2d_relu_3)
        /*0014*/ 	.word	0x00000000


	//----- nvinfo : EIATTR_FRAME_SIZE
	.align		4
.L_3:
        /*0018*/ 	.byte	0x04, 0x11
        /*001a*/ 	.short	(.L_5 - .L_4)
	.align		4
.L_4:
        /*001c*/ 	.word	index@(triton_poi_fused_reflection_pad2d_relu_3)
        /*0020*/ 	.word	0x00000000


	//----- nvinfo : EIATTR_MIN_STACK_SIZE
	.align		4
.L_5:
        /*0024*/ 	.byte	0x04, 0x12
        /*0026*/ 	.short	(.L_7 - .L_6)
	.align		4
.L_6:
        /*0028*/ 	.word	index@(triton_poi_fused_reflection_pad2d_relu_3)
        /*002c*/ 	.word	0x00000000
.L_7:


//--------------------- .nv.info.triton_poi_fused_reflection_pad2d_relu_3 --------------------------
	.section	.nv.info.triton_poi_fused_reflection_pad2d_relu_3,"",@"SHT_CUDA_INFO"
	.sectionflags	@""
	.align	4


	//----- nvinfo : EIATTR_CUDA_API_VERSION
	.align		4
        /*0000*/ 	.byte	0x04, 0x37
        /*0002*/ 	.short	(.L_9 - .L_8)
.L_8:
        /*0004*/ 	.word	0x0000007c


	//----- nvinfo : EIATTR_KPARAM_INFO
	.align		4
.L_9:
        /*0008*/ 	.byte	0x04, 0x17
        /*000a*/ 	.short	(.L_11 - .L_10)
.L_10:
        /*000c*/ 	.word	0x00000000
        /*0010*/ 	.short	0x0002
        /*0012*/ 	.short	0x0010
        /*0014*/ 	.byte	0x00, 0xf0, 0x11, 0x00


	//----- nvinfo : EIATTR_KPARAM_INFO
	.align		4
.L_11:
        /*0018*/ 	.byte	0x04, 0x17
        /*001a*/ 	.short	(.L_13 - .L_12)
.L_12:
        /*001c*/ 	.word	0x00000000
        /*0020*/ 	.short	0x0001
        /*0022*/ 	.short	0x0008
        /*0024*/ 	.byte	0x00, 0xf4, 0x21, 0x00


	//----- nvinfo : EIATTR_KPARAM_INFO
	.align		4
.L_13:
        /*0028*/ 	.byte	0x04, 0x17
        /*002a*/ 	.short	(.L_15 - .L_14)
.L_14:
        /*002c*/ 	.word	0x00000000
        /*0030*/ 	.short	0x0000
        /*0032*/ 	.short	0x0000
        /*0034*/ 	.byte	0x00, 0xf4, 0x21, 0x00


	//----- nvinfo : EIATTR_SPARSE_MMA_MASK
	.align		4
.L_15:
        /*0038*/ 	.byte	0x03, 0x50
        /*003a*/ 	.short	0x0000


	//----- nvinfo : EIATTR_MAXREG_COUNT
	.align		4
        /*003c*/ 	.byte	0x03, 0x1b
        /*003e*/ 	.short	0x00ff


	//----- nvinfo : EIATTR_EXIT_INSTR_OFFSETS
	.align		4
        /*0040*/ 	.byte	0x04, 0x1c
        /*0042*/ 	.short	(.L_17 - .L_16)


	//   ....[0]....
.L_16:
        /*0044*/ 	.word	0x00000280


	//   ....[1]....
        /*0048*/ 	.word	0x000002a0


	//----- nvinfo : EIATTR_REQNTID
	.align		4
.L_17:
        /*004c*/ 	.byte	0x04, 0x10
        /*004e*/ 	.short	(.L_19 - .L_18)
.L_18:
        /*0050*/ 	.word	0x00000080
        /*0054*/ 	.word	0x00000001
        /*0058*/ 	.word	0x00000001


	//----- nvinfo : EIATTR_CRS_STACK_SIZE
	.align		4
.L_19:
        /*005c*/ 	.byte	0x04, 0x1e
        /*005e*/ 	.short	(.L_21 - .L_20)
.L_20:
        /*0060*/ 	.word	0x00000000


	//----- nvinfo : EIATTR_CBANK_PARAM_SIZE
	.align		4
.L_21:
        /*0064*/ 	.byte	0x03, 0x19
        /*0066*/ 	.short	0x0014


	//----- nvinfo : EIATTR_PARAM_CBANK
	.align		4
        /*0068*/ 	.byte	0x04, 0x0a
        /*006a*/ 	.short	(.L_23 - .L_22)
	.align		4
.L_22:
        /*006c*/ 	.word	index@(.nv.constant0.triton_poi_fused_reflection_pad2d_relu_3)
        /*0070*/ 	.short	0x0210
        /*0072*/ 	.short	0x0014


	//----- nvinfo : EIATTR_SW_WAR
	.align		4
.L_23:
        /*0074*/ 	.byte	0x04, 0x36
        /*0076*/ 	.short	(.L_25 - .L_24)
.L_24:
        /*0078*/ 	.word	0x00000008
.L_25:


//--------------------- .nv.callgraph             --------------------------
	.section	.nv.callgraph,"",@"SHT_CUDA_CALLGRAPH"
	.align	4
	.sectionentsize	8
	.align		4
        /*0000*/ 	.word	0x00000000
	.align		4
        /*0004*/ 	.word	0xffffffff
	.align		4
        /*0008*/ 	.word	0x00000000
	.align		4
        /*000c*/ 	.word	0xfffffffe
	.align		4
        /*0010*/ 	.word	0x00000000
	.align		4
        /*0014*/ 	.word	0xfffffffd
	.align		4
        /*0018*/ 	.word	0x00000000
	.align		4
        /*001c*/ 	.word	0xfffffffc


//--------------------- .text.triton_poi_fused_reflection_pad2d_relu_3 --------------------------
	.section	.text.triton_poi_fused_reflection_pad2d_relu_3,"ax",@progbits
	.align	128
        .global         triton_poi_fused_reflection_pad2d_relu_3
        .type           triton_poi_fused_reflection_pad2d_relu_3,@function
        .size           triton_poi_fused_reflection_pad2d_relu_3,(.L_x_3 - triton_poi_fused_reflection_pad2d_relu_3)
        .other          triton_poi_fused_reflection_pad2d_relu_3,@"STO_CUDA_ENTRY STV_DEFAULT"
triton_poi_fused_reflection_pad2d_relu_3:
.text.triton_poi_fused_reflection_pad2d_relu_3:
[----:B------:R-:W0:Y:S02]  /*0000*/  LDC R1, c[0x0][0x28] ;  /* 0x00000a00ff017b82 */ /* 0x000e240000000800 */
[----:B------:R-:W1:Y:S01]  /*0010*/  S2R R0, SR_TID.X ;  /* 0x0000000000007919 */ /* 0x000e620000002100 */
[----:B------:R-:W-:Y:S01]  /*0020*/  ULDC.64 UR4, c[0x0][0x208] ;  /* 0x0000820000047ab9 */ /* 0x000fe20000000a00 */
[----:B------:R-:W-:Y:S01]  /*0030*/  BSSY B0, `(.L_x_0) ;  /* 0x0000021000007945 */ /* 0x000fe20003800000 */
[----:B------:R-:W2:Y:S01]  /*0040*/  S2R R3, SR_CTAID.X ;  /* 0x0000000000037919 */ /* 0x000ea20000002500 */
[----:B-1----:R-:W-:-:S05]  /*0050*/  LOP3.LUT R0, R0, 0x7f, RZ, 0xc0, !PT ;  /* 0x0000007f00007812 */ /* 0x002fca00078ec0ff */
[----:B--2---:R-:W-:-:S04]  /*0060*/  IMAD R0, R3, 0x80, R0 ;  /* 0x0000008003007824 */ /* 0x004fc800078e0200 */
[C---:B------:R-:W-:Y:S01]  /*0070*/  IMAD.HI R2, R0.reuse, 0x2aaaaaab, RZ ;  /* 0x2aaaaaab00027827 */ /* 0x040fe200078e02ff */
[----:B------:R-:W-:-:S03]  /*0080*/  ISETP.GE.AND P1, PT, R0, 0x240, PT ;  /* 0x000002400000780c */ /* 0x000fc60003f26270 */
[----:B------:R-:W-:Y:S01]  /*0090*/  IMAD.HI R6, R0, 0x38e38e39, RZ ;  /* 0x38e38e3900067827 */ /* 0x000fe200078e02ff */
[----:B------:R-:W-:-:S04]  /*00a0*/  LEA.HI R2, R2, R2, RZ, 0x1 ;  /* 0x0000000202027211 */ /* 0x000fc800078f08ff */
[----:B------:R-:W-:Y:S01]  /*00b0*/  SHF.R.U32.HI R7, RZ, 0x1f, R6 ;  /* 0x0000001fff077819 */ /* 0x000fe20000011606 */
[----:B------:R-:W-:-:S03]  /*00c0*/  IMAD.HI R3, R2, 0x2aaaaaab, RZ ;  /* 0x2aaaaaab02037827 */ /* 0x000fc600078e02ff */
[----:B------:R-:W-:Y:S02]  /*00d0*/  LEA.HI R7, R6, R7, RZ, 0x1d ;  /* 0x0000000706077211 */ /* 0x000fe400078fe8ff */
[----:B------:R-:W-:Y:S01]  /*00e0*/  LEA.HI R4, R3, R3, RZ, 0x1 ;  /* 0x0000000303047211 */ /* 0x000fe200078f08ff */
[----:B------:R-:W-:Y:S01]  /*00f0*/  IMAD R3, R2, 0x6, RZ ;  /* 0x0000000602037824 */ /* 0x000fe200078e02ff */
[----:B------:R-:W-:-:S03]  /*0100*/  LEA R7, R7, 0xf, 0x4 ;  /* 0x0000000f07077811 */ /* 0x000fc600078e20ff */
[----:B------:R-:W-:Y:S01]  /*0110*/  IMAD R4, R4, 0x6, RZ ;  /* 0x0000000604047824 */ /* 0x000fe200078e02ff */
[----:B------:R-:W-:-:S04]  /*0120*/  LOP3.LUT R3, RZ, R3, RZ, 0x33, !PT ;  /* 0x00000003ff037212 */ /* 0x000fc800078e33ff */
[----:B------:R-:W-:Y:S01]  /*0130*/  LOP3.LUT R5, RZ, R4, RZ, 0x33, !PT ;  /* 0x00000004ff057212 */ /* 0x000fe200078e33ff */
[----:B------:R-:W-:-:S04]  /*0140*/  IMAD.IADD R3, R0, 0x1, R3 ;  /* 0x0000000100037824 */ /* 0x000fc800078e0203 */
[----:B------:R-:W-:Y:S01]  /*0150*/  IMAD.IADD R5, R2, 0x1, R5 ;  /* 0x0000000102057824 */ /* 0x000fe200078e0205 */
[----:B------:R-:W-:Y:S02]  /*0160*/  IABS R4, R3 ;  /* 0x0000000300047213 */ /* 0x000fe40000000000 */
[----:B------:R-:W1:Y:S02]  /*0170*/  LDC.64 R2, c[0x0][0x210] ;  /* 0x00008400ff027b82 */ /* 0x000e640000000a00 */
[----:B------:R-:W-:Y:S01]  /*0180*/  IABS R5, R5 ;  /* 0x0000000500057213 */ /* 0x000fe20000000000 */
[----:B------:R-:W-:-:S04]  /*0190*/  VIADD R4, R4, 0xfffffffd ;  /* 0xfffffffd04047836 */ /* 0x000fc80000000000 */
[----:B------:R-:W-:Y:S01]  /*01a0*/  VIADD R5, R5, 0xfffffffd ;  /* 0xfffffffd05057836 */ /* 0x000fe20000000000 */
[----:B------:R-:W-:-:S04]  /*01b0*/  IABS R9, R4 ;  /* 0x0000000400097213 */ /* 0x000fc80000000000 */
[----:B------:R-:W-:Y:S02]  /*01c0*/  IABS R8, R5 ;  /* 0x0000000500087213 */ /* 0x000fe40000000000 */
[----:B------:R-:W2:Y:S03]  /*01d0*/  LDC.64 R4, c[0x0][0x218] ;  /* 0x00008600ff047b82 */ /* 0x000ea60000000a00 */
[----:B------:R-:W-:-:S04]  /*01e0*/  IMAD R6, R8, 0x4, R9 ;  /* 0x0000000408067824 */ /* 0x000fc800078e0209 */
[----:B------:R-:W-:Y:S02]  /*01f0*/  IMAD.IADD R7, R7, 0x1, -R6 ;  /* 0x0000000107077824 */ /* 0x000fe400078e0a06 */
[----:B------:R-:W-:Y:S02]  /*0200*/  IMAD.MOV.U32 R6, RZ, RZ, RZ ;  /* 0x000000ffff067224 */ /* 0x000fe400078e00ff */
[----:B-1----:R-:W-:Y:S01]  /*0210*/  IMAD.WIDE R2, R7, 0x4, R2 ;  /* 0x0000000407027825 */ /* 0x002fe200078e0202 */
[----:B------:R-:W-:Y:S06]  /*0220*/  @P1 BRA `(.L_x_1) ;  /* 0x0000000000041947 */ /* 0x000fec0003800000 */
[----:B------:R1:W5:Y:S02]  /*0230*/  LDG.E.EL R6, desc[UR4][R2.64] ;  /* 0x0000000402067981 */ /* 0x000364000c2e1900 */
.L_x_1:
[----:B------:R-:W-:Y:S05]  /*0240*/  BSYNC B0 ;  /* 0x0000000000007941 */ /* 0x000fea0003800000 */
.L_x_0:
[----:B-----5:R-:W-:Y:S01]  /*0250*/  FSETP.GEU.AND P0, PT, R6, RZ, PT ;  /* 0x000000ff0600720b */ /* 0x020fe20003f0e000 */
[----:B--2---:R-:W-:-:S03]  /*0260*/  IMAD.WIDE R4, R0, 0x4, R4 ;  /* 0x0000000400047825 */ /* 0x004fc600078e0204 */
[----:B-1----:R-:W-:Y:S01]  /*0270*/  FSEL R3, R6, RZ, P0 ;  /* 0x000000ff06037208 */ /* 0x002fe20000000000 */
[----:B------:R-:W-:Y:S08]  /*0280*/  @P1 EXIT ;  /* 0x000000000000194d */ /* 0x000ff00003800000 */
[----:B------:R-:W-:Y:S01]  /*0290*/  STG.E desc[UR4][R4.64], R3 ;  /* 0x0000000304007986 */ /* 0x000fe2000c101904 */
[----:B------:R-:W-:Y:S05]  /*02a0*/  EXIT ;  /* 0x000000000000794d */ /* 0x000fea0003800000 */
.L_x_2:
[----:B------:R-:W-:-:S00]  /*02b0*/  BRA `(.L_x_2) ;  /* 0xfffffffc00fc7947 */ /* 0x000fc0000383ffff */
[----:B------:R-:W-:-:S00]  /*02c0*/  NOP ;  /* 0x0000000000007918 */ /* 0x000fc00000000000 */
        /* <DEDUP_REMOVED lines=11> */
.L_x_3:


//--------------------- .nv.constant0.triton_poi_fused_reflection_pad2d_relu_3 --------------------------
	.section	.nv.constant0.triton_poi_fused_reflection_pad2d_relu_3,"a",@progbits
	.sectionflags	@""
	.align	4
.nv.constant0.triton_poi_fused_reflection_pad2d_relu_3:
	.zero		548
